//
// Generated by NVIDIA NVVM Compiler
//
// Compiler Build ID: CL-36424714
// Cuda compilation tools, release 13.0, V13.0.88
// Based on NVVM 20.0.0
//

.version 9.0
.target sm_100
.address_size 64

	// .globl	_Z9cuda_gemmILj16ELj2EEvPfS0_S0_iii
// _ZZ9cuda_gemmILj16ELj2EEvPfS0_S0_iiiE8a_shared has been demoted
// _ZZ9cuda_gemmILj16ELj2EEvPfS0_S0_iiiE8b_shared has been demoted

.visible .entry _Z9cuda_gemmILj16ELj2EEvPfS0_S0_iii(
	.param .u64 .ptr .align 1 _Z9cuda_gemmILj16ELj2EEvPfS0_S0_iii_param_0,
	.param .u64 .ptr .align 1 _Z9cuda_gemmILj16ELj2EEvPfS0_S0_iii_param_1,
	.param .u64 .ptr .align 1 _Z9cuda_gemmILj16ELj2EEvPfS0_S0_iii_param_2,
	.param .u32 _Z9cuda_gemmILj16ELj2EEvPfS0_S0_iii_param_3,
	.param .u32 _Z9cuda_gemmILj16ELj2EEvPfS0_S0_iii_param_4,
	.param .u32 _Z9cuda_gemmILj16ELj2EEvPfS0_S0_iii_param_5
)
{
	.reg .pred 	%p<3>;
	.reg .b32 	%r<60>;
	.reg .b32 	%f<283>;
	.reg .b64 	%rd<62>;
	// demoted variable
	.shared .align 4 .b8 _ZZ9cuda_gemmILj16ELj2EEvPfS0_S0_iiiE8a_shared[4096];
	// demoted variable
	.shared .align 4 .b8 _ZZ9cuda_gemmILj16ELj2EEvPfS0_S0_iiiE8b_shared[4096];
	ld.param.u32 	%r20, [_Z9cuda_gemmILj16ELj2EEvPfS0_S0_iii_param_5];
	mov.u32 	%r1, %tid.x;
	mov.u32 	%r2, %tid.y;
	mov.u32 	%r21, %ctaid.y;
	shl.b32 	%r3, %r21, 5;
	mov.u32 	%r22, %ctaid.x;
	shl.b32 	%r23, %r22, 5;
	cvt.u64.u32 	%rd1, %r23;
	setp.lt.s32 	%p1, %r20, 1;
	mov.f32 	%f279, 0f00000000;
	mov.f32 	%f280, %f279;
	mov.f32 	%f281, %f279;
	mov.f32 	%f282, %f279;
	@%p1 bra 	$L__BB0_3;
	ld.param.u32 	%r52, [_Z9cuda_gemmILj16ELj2EEvPfS0_S0_iii_param_4];
	shl.b32 	%r25, %r2, 7;
	mov.u32 	%r26, _ZZ9cuda_gemmILj16ELj2EEvPfS0_S0_iiiE8a_shared;
	add.s32 	%r4, %r26, %r25;
	add.s32 	%r27, %r2, 16;
	mad.lo.s32 	%r59, %r52, %r27, %r1;
	mad.lo.s32 	%r28, %r2, %r52, %r1;
	add.s32 	%r58, %r28, 16;
	mad.lo.s32 	%r56, %r20, %r27, %r1;
	mad.lo.s32 	%r55, %r2, %r20, %r1;
	mov.f32 	%f279, 0f00000000;
	mov.b32 	%r57, 16;
$L__BB0_2:
	ld.param.u32 	%r53, [_Z9cuda_gemmILj16ELj2EEvPfS0_S0_iii_param_4];
	ld.param.u64 	%rd60, [_Z9cuda_gemmILj16ELj2EEvPfS0_S0_iii_param_1];
	ld.param.u64 	%rd59, [_Z9cuda_gemmILj16ELj2EEvPfS0_S0_iii_param_0];
	add.s32 	%r29, %r58, -16;
	cvt.u64.u32 	%rd5, %r55;
	mul.lo.s32 	%r30, %r20, %r3;
	cvt.u64.u32 	%rd6, %r30;
	add.s64 	%rd7, %rd5, %rd6;
	cvta.to.global.u64 	%rd8, %rd59;
	shl.b64 	%rd9, %rd7, 2;
	add.s64 	%rd10, %rd8, %rd9;
	ld.global.f32 	%f15, [%rd10];
	mov.u32 	%r31, %tid.x;
	shl.b32 	%r32, %r31, 2;
	add.s32 	%r33, %r4, %r32;
	st.shared.f32 	[%r33], %f15;
	cvt.u64.u32 	%rd11, %r29;
	add.s64 	%rd12, %rd11, %rd1;
	cvta.to.global.u64 	%rd13, %rd60;
	shl.b64 	%rd14, %rd12, 2;
	add.s64 	%rd15, %rd13, %rd14;
	ld.global.f32 	%f16, [%rd15];
	mov.u32 	%r34, %tid.y;
	shl.b32 	%r35, %r34, 7;
	mov.u32 	%r36, _ZZ9cuda_gemmILj16ELj2EEvPfS0_S0_iiiE8b_shared;
	add.s32 	%r37, %r36, %r32;
	add.s32 	%r38, %r37, %r35;
	st.shared.f32 	[%r38], %f16;
	add.s32 	%r39, %r55, 16;
	cvt.u64.u32 	%rd16, %r39;
	add.s64 	%rd17, %rd16, %rd6;
	shl.b64 	%rd18, %rd17, 2;
	add.s64 	%rd19, %rd8, %rd18;
	ld.global.f32 	%f17, [%rd19];
	st.shared.f32 	[%r33+64], %f17;
	cvt.u64.u32 	%rd20, %r58;
	add.s64 	%rd21, %rd20, %rd1;
	shl.b64 	%rd22, %rd21, 2;
	add.s64 	%rd23, %rd13, %rd22;
	ld.global.f32 	%f18, [%rd23];
	st.shared.f32 	[%r38+64], %f18;
	add.s32 	%r40, %r59, 16;
	cvt.u64.u32 	%rd24, %r56;
	add.s64 	%rd25, %rd24, %rd6;
	shl.b64 	%rd26, %rd25, 2;
	add.s64 	%rd27, %rd8, %rd26;
	ld.global.f32 	%f19, [%rd27];
	st.shared.f32 	[%r33+2048], %f19;
	cvt.u64.u32 	%rd28, %r59;
	add.s64 	%rd29, %rd28, %rd1;
	shl.b64 	%rd30, %rd29, 2;
	add.s64 	%rd31, %rd13, %rd30;
	ld.global.f32 	%f20, [%rd31];
	st.shared.f32 	[%r38+2048], %f20;
	add.s32 	%r41, %r56, 16;
	cvt.u64.u32 	%rd32, %r41;
	add.s64 	%rd33, %rd32, %rd6;
	shl.b64 	%rd34, %rd33, 2;
	add.s64 	%rd35, %rd8, %rd34;
	ld.global.f32 	%f21, [%rd35];
	st.shared.f32 	[%r33+2112], %f21;
	cvt.u64.u32 	%rd36, %r40;
	add.s64 	%rd37, %rd36, %rd1;
	shl.b64 	%rd38, %rd37, 2;
	add.s64 	%rd39, %rd13, %rd38;
	ld.global.f32 	%f22, [%rd39];
	st.shared.f32 	[%r38+2112], %f22;
	bar.sync 	0;
	ld.shared.f32 	%f23, [%r4];
	ld.shared.f32 	%f24, [%r37];
	fma.rn.f32 	%f25, %f23, %f24, %f282;
	ld.shared.f32 	%f26, [%r4+4];
	ld.shared.f32 	%f27, [%r37+128];
	fma.rn.f32 	%f28, %f26, %f27, %f25;
	ld.shared.f32 	%f29, [%r4+8];
	ld.shared.f32 	%f30, [%r37+256];
	fma.rn.f32 	%f31, %f29, %f30, %f28;
	ld.shared.f32 	%f32, [%r4+12];
	ld.shared.f32 	%f33, [%r37+384];
	fma.rn.f32 	%f34, %f32, %f33, %f31;
	ld.shared.f32 	%f35, [%r4+16];
	ld.shared.f32 	%f36, [%r37+512];
	fma.rn.f32 	%f37, %f35, %f36, %f34;
	ld.shared.f32 	%f38, [%r4+20];
	ld.shared.f32 	%f39, [%r37+640];
	fma.rn.f32 	%f40, %f38, %f39, %f37;
	ld.shared.f32 	%f41, [%r4+24];
	ld.shared.f32 	%f42, [%r37+768];
	fma.rn.f32 	%f43, %f41, %f42, %f40;
	ld.shared.f32 	%f44, [%r4+28];
	ld.shared.f32 	%f45, [%r37+896];
	fma.rn.f32 	%f46, %f44, %f45, %f43;
	ld.shared.f32 	%f47, [%r4+32];
	ld.shared.f32 	%f48, [%r37+1024];
	fma.rn.f32 	%f49, %f47, %f48, %f46;
	ld.shared.f32 	%f50, [%r4+36];
	ld.shared.f32 	%f51, [%r37+1152];
	fma.rn.f32 	%f52, %f50, %f51, %f49;
	ld.shared.f32 	%f53, [%r4+40];
	ld.shared.f32 	%f54, [%r37+1280];
	fma.rn.f32 	%f55, %f53, %f54, %f52;
	ld.shared.f32 	%f56, [%r4+44];
	ld.shared.f32 	%f57, [%r37+1408];
	fma.rn.f32 	%f58, %f56, %f57, %f55;
	ld.shared.f32 	%f59, [%r4+48];
	ld.shared.f32 	%f60, [%r37+1536];
	fma.rn.f32 	%f61, %f59, %f60, %f58;
	ld.shared.f32 	%f62, [%r4+52];
	ld.shared.f32 	%f63, [%r37+1664];
	fma.rn.f32 	%f64, %f62, %f63, %f61;
	ld.shared.f32 	%f65, [%r4+56];
	ld.shared.f32 	%f66, [%r37+1792];
	fma.rn.f32 	%f67, %f65, %f66, %f64;
	ld.shared.f32 	%f68, [%r4+60];
	ld.shared.f32 	%f69, [%r37+1920];
	fma.rn.f32 	%f70, %f68, %f69, %f67;
	ld.shared.f32 	%f71, [%r4+64];
	ld.shared.f32 	%f72, [%r37+2048];
	fma.rn.f32 	%f73, %f71, %f72, %f70;
	ld.shared.f32 	%f74, [%r4+68];
	ld.shared.f32 	%f75, [%r37+2176];
	fma.rn.f32 	%f76, %f74, %f75, %f73;
	ld.shared.f32 	%f77, [%r4+72];
	ld.shared.f32 	%f78, [%r37+2304];
	fma.rn.f32 	%f79, %f77, %f78, %f76;
	ld.shared.f32 	%f80, [%r4+76];
	ld.shared.f32 	%f81, [%r37+2432];
	fma.rn.f32 	%f82, %f80, %f81, %f79;
	ld.shared.f32 	%f83, [%r4+80];
	ld.shared.f32 	%f84, [%r37+2560];
	fma.rn.f32 	%f85, %f83, %f84, %f82;
	ld.shared.f32 	%f86, [%r4+84];
	ld.shared.f32 	%f87, [%r37+2688];
	fma.rn.f32 	%f88, %f86, %f87, %f85;
	ld.shared.f32 	%f89, [%r4+88];
	ld.shared.f32 	%f90, [%r37+2816];
	fma.rn.f32 	%f91, %f89, %f90, %f88;
	ld.shared.f32 	%f92, [%r4+92];
	ld.shared.f32 	%f93, [%r37+2944];
	fma.rn.f32 	%f94, %f92, %f93, %f91;
	ld.shared.f32 	%f95, [%r4+96];
	ld.shared.f32 	%f96, [%r37+3072];
	fma.rn.f32 	%f97, %f95, %f96, %f94;
	ld.shared.f32 	%f98, [%r4+100];
	ld.shared.f32 	%f99, [%r37+3200];
	fma.rn.f32 	%f100, %f98, %f99, %f97;
	ld.shared.f32 	%f101, [%r4+104];
	ld.shared.f32 	%f102, [%r37+3328];
	fma.rn.f32 	%f103, %f101, %f102, %f100;
	ld.shared.f32 	%f104, [%r4+108];
	ld.shared.f32 	%f105, [%r37+3456];
	fma.rn.f32 	%f106, %f104, %f105, %f103;
	ld.shared.f32 	%f107, [%r4+112];
	ld.shared.f32 	%f108, [%r37+3584];
	fma.rn.f32 	%f109, %f107, %f108, %f106;
	ld.shared.f32 	%f110, [%r4+116];
	ld.shared.f32 	%f111, [%r37+3712];
	fma.rn.f32 	%f112, %f110, %f111, %f109;
	ld.shared.f32 	%f113, [%r4+120];
	ld.shared.f32 	%f114, [%r37+3840];
	fma.rn.f32 	%f115, %f113, %f114, %f112;
	ld.shared.f32 	%f116, [%r4+124];
	ld.shared.f32 	%f117, [%r37+3968];
	fma.rn.f32 	%f282, %f116, %f117, %f115;
	ld.shared.f32 	%f118, [%r37+64];
	fma.rn.f32 	%f119, %f23, %f118, %f281;
	ld.shared.f32 	%f120, [%r37+192];
	fma.rn.f32 	%f121, %f26, %f120, %f119;
	ld.shared.f32 	%f122, [%r37+320];
	fma.rn.f32 	%f123, %f29, %f122, %f121;
	ld.shared.f32 	%f124, [%r37+448];
	fma.rn.f32 	%f125, %f32, %f124, %f123;
	ld.shared.f32 	%f126, [%r37+576];
	fma.rn.f32 	%f127, %f35, %f126, %f125;
	ld.shared.f32 	%f128, [%r37+704];
	fma.rn.f32 	%f129, %f38, %f128, %f127;
	ld.shared.f32 	%f130, [%r37+832];
	fma.rn.f32 	%f131, %f41, %f130, %f129;
	ld.shared.f32 	%f132, [%r37+960];
	fma.rn.f32 	%f133, %f44, %f132, %f131;
	ld.shared.f32 	%f134, [%r37+1088];
	fma.rn.f32 	%f135, %f47, %f134, %f133;
	ld.shared.f32 	%f136, [%r37+1216];
	fma.rn.f32 	%f137, %f50, %f136, %f135;
	ld.shared.f32 	%f138, [%r37+1344];
	fma.rn.f32 	%f139, %f53, %f138, %f137;
	ld.shared.f32 	%f140, [%r37+1472];
	fma.rn.f32 	%f141, %f56, %f140, %f139;
	ld.shared.f32 	%f142, [%r37+1600];
	fma.rn.f32 	%f143, %f59, %f142, %f141;
	ld.shared.f32 	%f144, [%r37+1728];
	fma.rn.f32 	%f145, %f62, %f144, %f143;
	ld.shared.f32 	%f146, [%r37+1856];
	fma.rn.f32 	%f147, %f65, %f146, %f145;
	ld.shared.f32 	%f148, [%r37+1984];
	fma.rn.f32 	%f149, %f68, %f148, %f147;
	ld.shared.f32 	%f150, [%r37+2112];
	fma.rn.f32 	%f151, %f71, %f150, %f149;
	ld.shared.f32 	%f152, [%r37+2240];
	fma.rn.f32 	%f153, %f74, %f152, %f151;
	ld.shared.f32 	%f154, [%r37+2368];
	fma.rn.f32 	%f155, %f77, %f154, %f153;
	ld.shared.f32 	%f156, [%r37+2496];
	fma.rn.f32 	%f157, %f80, %f156, %f155;
	ld.shared.f32 	%f158, [%r37+2624];
	fma.rn.f32 	%f159, %f83, %f158, %f157;
	ld.shared.f32 	%f160, [%r37+2752];
	fma.rn.f32 	%f161, %f86, %f160, %f159;
	ld.shared.f32 	%f162, [%r37+2880];
	fma.rn.f32 	%f163, %f89, %f162, %f161;
	ld.shared.f32 	%f164, [%r37+3008];
	fma.rn.f32 	%f165, %f92, %f164, %f163;
	ld.shared.f32 	%f166, [%r37+3136];
	fma.rn.f32 	%f167, %f95, %f166, %f165;
	ld.shared.f32 	%f168, [%r37+3264];
	fma.rn.f32 	%f169, %f98, %f168, %f167;
	ld.shared.f32 	%f170, [%r37+3392];
	fma.rn.f32 	%f171, %f101, %f170, %f169;
	ld.shared.f32 	%f172, [%r37+3520];
	fma.rn.f32 	%f173, %f104, %f172, %f171;
	ld.shared.f32 	%f174, [%r37+3648];
	fma.rn.f32 	%f175, %f107, %f174, %f173;
	ld.shared.f32 	%f176, [%r37+3776];
	fma.rn.f32 	%f177, %f110, %f176, %f175;
	ld.shared.f32 	%f178, [%r37+3904];
	fma.rn.f32 	%f179, %f113, %f178, %f177;
	ld.shared.f32 	%f180, [%r37+4032];
	fma.rn.f32 	%f281, %f116, %f180, %f179;
	ld.shared.f32 	%f181, [%r4+2048];
	fma.rn.f32 	%f182, %f181, %f24, %f280;
	ld.shared.f32 	%f183, [%r4+2052];
	fma.rn.f32 	%f184, %f183, %f27, %f182;
	ld.shared.f32 	%f185, [%r4+2056];
	fma.rn.f32 	%f186, %f185, %f30, %f184;
	ld.shared.f32 	%f187, [%r4+2060];
	fma.rn.f32 	%f188, %f187, %f33, %f186;
	ld.shared.f32 	%f189, [%r4+2064];
	fma.rn.f32 	%f190, %f189, %f36, %f188;
	ld.shared.f32 	%f191, [%r4+2068];
	fma.rn.f32 	%f192, %f191, %f39, %f190;
	ld.shared.f32 	%f193, [%r4+2072];
	fma.rn.f32 	%f194, %f193, %f42, %f192;
	ld.shared.f32 	%f195, [%r4+2076];
	fma.rn.f32 	%f196, %f195, %f45, %f194;
	ld.shared.f32 	%f197, [%r4+2080];
	fma.rn.f32 	%f198, %f197, %f48, %f196;
	ld.shared.f32 	%f199, [%r4+2084];
	fma.rn.f32 	%f200, %f199, %f51, %f198;
	ld.shared.f32 	%f201, [%r4+2088];
	fma.rn.f32 	%f202, %f201, %f54, %f200;
	ld.shared.f32 	%f203, [%r4+2092];
	fma.rn.f32 	%f204, %f203, %f57, %f202;
	ld.shared.f32 	%f205, [%r4+2096];
	fma.rn.f32 	%f206, %f205, %f60, %f204;
	ld.shared.f32 	%f207, [%r4+2100];
	fma.rn.f32 	%f208, %f207, %f63, %f206;
	ld.shared.f32 	%f209, [%r4+2104];
	fma.rn.f32 	%f210, %f209, %f66, %f208;
	ld.shared.f32 	%f211, [%r4+2108];
	fma.rn.f32 	%f212, %f211, %f69, %f210;
	ld.shared.f32 	%f213, [%r4+2112];
	fma.rn.f32 	%f214, %f213, %f72, %f212;
	ld.shared.f32 	%f215, [%r4+2116];
	fma.rn.f32 	%f216, %f215, %f75, %f214;
	ld.shared.f32 	%f217, [%r4+2120];
	fma.rn.f32 	%f218, %f217, %f78, %f216;
	ld.shared.f32 	%f219, [%r4+2124];
	fma.rn.f32 	%f220, %f219, %f81, %f218;
	ld.shared.f32 	%f221, [%r4+2128];
	fma.rn.f32 	%f222, %f221, %f84, %f220;
	ld.shared.f32 	%f223, [%r4+2132];
	fma.rn.f32 	%f224, %f223, %f87, %f222;
	ld.shared.f32 	%f225, [%r4+2136];
	fma.rn.f32 	%f226, %f225, %f90, %f224;
	ld.shared.f32 	%f227, [%r4+2140];
	fma.rn.f32 	%f228, %f227, %f93, %f226;
	ld.shared.f32 	%f229, [%r4+2144];
	fma.rn.f32 	%f230, %f229, %f96, %f228;
	ld.shared.f32 	%f231, [%r4+2148];
	fma.rn.f32 	%f232, %f231, %f99, %f230;
	ld.shared.f32 	%f233, [%r4+2152];
	fma.rn.f32 	%f234, %f233, %f102, %f232;
	ld.shared.f32 	%f235, [%r4+2156];
	fma.rn.f32 	%f236, %f235, %f105, %f234;
	ld.shared.f32 	%f237, [%r4+2160];
	fma.rn.f32 	%f238, %f237, %f108, %f236;
	ld.shared.f32 	%f239, [%r4+2164];
	fma.rn.f32 	%f240, %f239, %f111, %f238;
	ld.shared.f32 	%f241, [%r4+2168];
	fma.rn.f32 	%f242, %f241, %f114, %f240;
	ld.shared.f32 	%f243, [%r4+2172];
	fma.rn.f32 	%f280, %f243, %f117, %f242;
	fma.rn.f32 	%f244, %f181, %f118, %f279;
	fma.rn.f32 	%f245, %f183, %f120, %f244;
	fma.rn.f32 	%f246, %f185, %f122, %f245;
	fma.rn.f32 	%f247, %f187, %f124, %f246;
	fma.rn.f32 	%f248, %f189, %f126, %f247;
	fma.rn.f32 	%f249, %f191, %f128, %f248;
	fma.rn.f32 	%f250, %f193, %f130, %f249;
	fma.rn.f32 	%f251, %f195, %f132, %f250;
	fma.rn.f32 	%f252, %f197, %f134, %f251;
	fma.rn.f32 	%f253, %f199, %f136, %f252;
	fma.rn.f32 	%f254, %f201, %f138, %f253;
	fma.rn.f32 	%f255, %f203, %f140, %f254;
	fma.rn.f32 	%f256, %f205, %f142, %f255;
	fma.rn.f32 	%f257, %f207, %f144, %f256;
	fma.rn.f32 	%f258, %f209, %f146, %f257;
	fma.rn.f32 	%f259, %f211, %f148, %f258;
	fma.rn.f32 	%f260, %f213, %f150, %f259;
	fma.rn.f32 	%f261, %f215, %f152, %f260;
	fma.rn.f32 	%f262, %f217, %f154, %f261;
	fma.rn.f32 	%f263, %f219, %f156, %f262;
	fma.rn.f32 	%f264, %f221, %f158, %f263;
	fma.rn.f32 	%f265, %f223, %f160, %f264;
	fma.rn.f32 	%f266, %f225, %f162, %f265;
	fma.rn.f32 	%f267, %f227, %f164, %f266;
	fma.rn.f32 	%f268, %f229, %f166, %f267;
	fma.rn.f32 	%f269, %f231, %f168, %f268;
	fma.rn.f32 	%f270, %f233, %f170, %f269;
	fma.rn.f32 	%f271, %f235, %f172, %f270;
	fma.rn.f32 	%f272, %f237, %f174, %f271;
	fma.rn.f32 	%f273, %f239, %f176, %f272;
	fma.rn.f32 	%f274, %f241, %f178, %f273;
	fma.rn.f32 	%f279, %f243, %f180, %f274;
	bar.sync 	0;
	shl.b32 	%r42, %r53, 5;
	add.s32 	%r59, %r59, %r42;
	add.s32 	%r58, %r58, %r42;
	add.s32 	%r16, %r57, 32;
	add.s32 	%r43, %r57, 16;
	add.s32 	%r56, %r56, 32;
	add.s32 	%r55, %r55, 32;
	setp.lt.s32 	%p2, %r43, %r20;
	mov.u32 	%r57, %r16;
	@%p2 bra 	$L__BB0_2;
$L__BB0_3:
	ld.param.u32 	%r54, [_Z9cuda_gemmILj16ELj2EEvPfS0_S0_iii_param_4];
	ld.param.u64 	%rd61, [_Z9cuda_gemmILj16ELj2EEvPfS0_S0_iii_param_2];
	cvta.to.global.u64 	%rd40, %rd61;
	mul.lo.s32 	%r44, %r54, %r3;
	cvt.u64.u32 	%rd41, %r44;
	add.s64 	%rd42, %rd41, %rd1;
	mov.u32 	%r45, %tid.y;
	mov.u32 	%r46, %tid.x;
	mad.lo.s32 	%r47, %r45, %r54, %r46;
	cvt.u64.u32 	%rd43, %r47;
	add.s64 	%rd44, %rd42, %rd43;
	shl.b64 	%rd45, %rd44, 2;
	add.s64 	%rd46, %rd40, %rd45;
	st.global.f32 	[%rd46], %f282;
	add.s32 	%r48, %r47, 16;
	cvt.u64.u32 	%rd47, %r48;
	add.s64 	%rd48, %rd42, %rd47;
	shl.b64 	%rd49, %rd48, 2;
	add.s64 	%rd50, %rd40, %rd49;
	st.global.f32 	[%rd50], %f281;
	shl.b32 	%r49, %r54, 4;
	add.s32 	%r50, %r47, %r49;
	cvt.u64.u32 	%rd51, %r50;
	add.s64 	%rd52, %rd42, %rd51;
	shl.b64 	%rd53, %rd52, 2;
	add.s64 	%rd54, %rd40, %rd53;
	st.global.f32 	[%rd54], %f280;
	add.s32 	%r51, %r50, 16;
	cvt.u64.u32 	%rd55, %r51;
	add.s64 	%rd56, %rd42, %rd55;
	shl.b64 	%rd57, %rd56, 2;
	add.s64 	%rd58, %rd40, %rd57;
	st.global.f32 	[%rd58], %f279;
	ret;

}


// ===== COMPILED SASS (sm_100) =====

	.target	sm_100

	.elftype	@"ET_EXEC"


//--------------------- .note.nv.tkinfo           --------------------------
	.section	.note.nv.tkinfo,"",@"SHT_NOTE"
	.sectionflags	@"SHF_NOTE_NV_TKINFO"
	.tkinfo
        /*0018*/ 	.word	0x00000002
        /*0030*/ 	.string	""
        /*0030*/ 	.string	"ptxas"
        /*0030*/ 	.string	"Cuda compilation tools, release 13.0, V13.0.88"
        /*0030*/ 	.string	"Build cuda_13.0.r13.0/compiler.36424714_0"
        /*0030*/ 	.string	"-arch sm_100 -m 64 "



//--------------------- .note.nv.cuinfo           --------------------------
	.section	.note.nv.cuinfo,"",@"SHT_NOTE"
	.sectionflags	@"SHF_NOTE_NV_CUINFO"
        /*0018*/ 	.short	0x0002
        /*001a*/ 	.short	0x0064
        /*001c*/ 	.short	0x0082
	.zero		2


//--------------------- .nv.info                  --------------------------
	.section	.nv.info,"",@"SHT_CUDA_INFO"
	.align	4


	//----- nvinfo : EIATTR_REGCOUNT
	.align		4
        /*0000*/ 	.byte	0x04, 0x2f
        /*0002*/ 	.short	(.L_1 - .L_0)
	.align		4
.L_0:
        /*0004*/ 	.word	index@(_Z9cuda_gemmILj16ELj2EEvPfS0_S0_iii)
        /*0008*/ 	.word	0x00000020


	//----- nvinfo : EIATTR_FRAME_SIZE
	.align		4
.L_1:
        /*000c*/ 	.byte	0x04, 0x11
        /*000e*/ 	.short	(.L_3 - .L_2)
	.align		4
.L_2:
        /*0010*/ 	.word	index@(_Z9cuda_gemmILj16ELj2EEvPfS0_S0_iii)
        /*0014*/ 	.word	0x00000000


	//----- nvinfo : EIATTR_MIN_STACK_SIZE
	.align		4
.L_3:
        /*0018*/ 	.byte	0x04, 0x12
        /*001a*/ 	.short	(.L_5 - .L_4)
	.align		4
.L_4:
        /*001c*/ 	.word	index@(_Z9cuda_gemmILj16ELj2EEvPfS0_S0_iii)
        /*0020*/ 	.word	0x00000000
.L_5:


//--------------------- .nv.compat                --------------------------
	.section	.nv.compat,"",@"SHT_CUDA_COMPAT_INFO"
	.align	4
        /*0000*/ 	.byte	0x02, 0x09, 0x00, 0x00, 0x02, 0x02, 0x01, 0x00, 0x02, 0x05, 0x05, 0x00, 0x03, 0x07, 0x01, 0x01
        /*0010*/ 	.byte	0x02, 0x03, 0x00, 0x00, 0x02, 0x06, 0x01, 0x00, 0x04, 0x0b, 0x08, 0x00, 0x09, 0x00, 0x00, 0x00
        /*0020*/ 	.byte	0x00, 0x00, 0x00, 0x00


//--------------------- .nv.info._Z9cuda_gemmILj16ELj2EEvPfS0_S0_iii --------------------------
	.section	.nv.info._Z9cuda_gemmILj16ELj2EEvPfS0_S0_iii,"",@"SHT_CUDA_INFO"
	.sectionflags	@""
	.align	4


	//----- nvinfo : EIATTR_CUDA_API_VERSION
	.align		4
        /*0000*/ 	.byte	0x04, 0x37
        /*0002*/ 	.short	(.L_7 - .L_6)
.L_6:
        /*0004*/ 	.word	0x00000082


	//----- nvinfo : EIATTR_KPARAM_INFO
	.align		4
.L_7:
        /*0008*/ 	.byte	0x04, 0x17
        /*000a*/ 	.short	(.L_9 - .L_8)
.L_8:
        /*000c*/ 	.word	0x00000000
        /*0010*/ 	.short	0x0005
        /*0012*/ 	.short	0x0020
        /*0014*/ 	.byte	0x00, 0xf0, 0x11, 0x00


	//----- nvinfo : EIATTR_KPARAM_INFO
	.align		4
.L_9:
        /*0018*/ 	.byte	0x04, 0x17
        /*001a*/ 	.short	(.L_11 - .L_10)
.L_10:
        /*001c*/ 	.word	0x00000000
        /*0020*/ 	.short	0x0004
        /*0022*/ 	.short	0x001c
        /*0024*/ 	.byte	0x00, 0xf0, 0x11, 0x00


	//----- nvinfo : EIATTR_KPARAM_INFO
	.align		4
.L_11:
        /*0028*/ 	.byte	0x04, 0x17
        /*002a*/ 	.short	(.L_13 - .L_12)
.L_12:
        /*002c*/ 	.word	0x00000000
        /*0030*/ 	.short	0x0003
        /*0032*/ 	.short	0x0018
        /*0034*/ 	.byte	0x00, 0xf0, 0x11, 0x00


	//----- nvinfo : EIATTR_KPARAM_INFO
	.align		4
.L_13:
        /*0038*/ 	.byte	0x04, 0x17
        /*003a*/ 	.short	(.L_15 - .L_14)
.L_14:
        /*003c*/ 	.word	0x00000000
        /*0040*/ 	.short	0x0002
        /*0042*/ 	.short	0x0010
        /*0044*/ 	.byte	0x00, 0xf5, 0x21, 0x00


	//----- nvinfo : EIATTR_KPARAM_INFO
	.align		4
.L_15:
        /*0048*/ 	.byte	0x04, 0x17
        /*004a*/ 	.short	(.L_17 - .L_16)
.L_16:
        /*004c*/ 	.word	0x00000000
        /*0050*/ 	.short	0x0001
        /*0052*/ 	.short	0x0008
        /*0054*/ 	.byte	0x00, 0xf5, 0x21, 0x00


	//----- nvinfo : EIATTR_KPARAM_INFO
	.align		4
.L_17:
        /*0058*/ 	.byte	0x04, 0x17
        /*005a*/ 	.short	(.L_19 - .L_18)
.L_18:
        /*005c*/ 	.word	0x00000000
        /*0060*/ 	.short	0x0000
        /*0062*/ 	.short	0x0000
        /*0064*/ 	.byte	0x00, 0xf5, 0x21, 0x00


	//----- nvinfo : EIATTR_SPARSE_MMA_MASK
	.align		4
.L_19:
        /*0068*/ 	.byte	0x03, 0x50
        /*006a*/ 	.short	0x0000


	//----- nvinfo : EIATTR_MAXREG_COUNT
	.align		4
        /*006c*/ 	.byte	0x03, 0x1b
        /*006e*/ 	.short	0x00ff


	//----- nvinfo : EIATTR_NUM_BARRIERS
	.align		4
        /*0070*/ 	.byte	0x02, 0x4c
        /*0072*/ 	.byte	0x01
	.zero		1


	//----- nvinfo : EIATTR_MERCURY_ISA_VERSION
	.align		4
        /*0074*/ 	.byte	0x03, 0x5f
        /*0076*/ 	.short	0x0101


	//----- nvinfo : EIATTR_VRC_CTA_INIT_COUNT
	.align		4
        /*0078*/ 	.byte	0x02, 0x4a
	.zero		1
	.zero		1


	//----- nvinfo : EIATTR_EXIT_INSTR_OFFSETS
	.align		4
        /*007c*/ 	.byte	0x04, 0x1c
        /*007e*/ 	.short	(.L_21 - .L_20)


	//   ....[0]....
.L_20:
        /*0080*/ 	.word	0x000014e0


	//----- nvinfo : EIATTR_CBANK_PARAM_SIZE
	.align		4
.L_21:
        /*0084*/ 	.byte	0x03, 0x19
        /*0086*/ 	.short	0x0024


	//----- nvinfo : EIATTR_PARAM_CBANK
	.align		4
        /*0088*/ 	.byte	0x04, 0x0a
        /*008a*/ 	.short	(.L_23 - .L_22)
	.align		4
.L_22:
        /*008c*/ 	.word	index@(.nv.constant0._Z9cuda_gemmILj16ELj2EEvPfS0_S0_iii)
        /*0090*/ 	.short	0x0380
        /*0092*/ 	.short	0x0024


	//----- nvinfo : EIATTR_SW_WAR
	.align		4
.L_23:
        /*0094*/ 	.byte	0x04, 0x36
        /*0096*/ 	.short	(.L_25 - .L_24)
.L_24:
        /*0098*/ 	.word	0x00000008
.L_25:


//--------------------- .nv.callgraph             --------------------------
	.section	.nv.callgraph,"",@"SHT_CUDA_CALLGRAPH"
	.align	4
	.sectionentsize	8
	.align		4
        /*0000*/ 	.word	0x00000000
	.align		4
        /*0004*/ 	.word	0xffffffff
	.align		4
        /*0008*/ 	.word	0x00000000
	.align		4
        /*000c*/ 	.word	0xfffffffe
	.align		4
        /*0010*/ 	.word	0x00000000
	.align		4
        /*0014*/ 	.word	0xfffffffd
	.align		4
        /*0018*/ 	.word	0x00000000
	.align		4
        /*001c*/ 	.word	0xfffffffc


//--------------------- .text._Z9cuda_gemmILj16ELj2EEvPfS0_S0_iii --------------------------
	.section	.text._Z9cuda_gemmILj16ELj2EEvPfS0_S0_iii,"ax",@progbits
	.align	128
        .global         _Z9cuda_gemmILj16ELj2EEvPfS0_S0_iii
        .type           _Z9cuda_gemmILj16ELj2EEvPfS0_S0_iii,@function
        .size           _Z9cuda_gemmILj16ELj2EEvPfS0_S0_iii,(.L_x_3 - _Z9cuda_gemmILj16ELj2EEvPfS0_S0_iii)
        .other          _Z9cuda_gemmILj16ELj2EEvPfS0_S0_iii,@"STO_CUDA_ENTRY STV_DEFAULT"
_Z9cuda_gemmILj16ELj2EEvPfS0_S0_iii:
.text._Z9cuda_gemmILj16ELj2EEvPfS0_S0_iii:
[----:B------:R-:W-:Y:S01]  /*0000*/  LDC R1, c[0x0][0x37c] ;  /* 0x0000df00ff017b82 */ /* 0x000fe20000000800 */
[----:B------:R-:W0:Y:S01]  /*0010*/  S2R R21, SR_CTAID.X ;  /* 0x0000000000157919 */ /* 0x000e220000002500 */
[----:B------:R-:W1:Y:S06]  /*0020*/  LDCU UR11, c[0x0][0x3a0] ;  /* 0x00007400ff0b77ac */ /* 0x000e6c0008000800 */
[----:B------:R-:W2:Y:S01]  /*0030*/  S2UR UR4, SR_CTAID.Y ;  /* 0x00000000000479c3 */ /* 0x000ea20000002600 */
[----:B------:R-:W-:Y:S01]  /*0040*/  HFMA2 R13, -RZ, RZ, 0, 0 ;  /* 0x00000000ff0d7431 */ /* 0x000fe200000001ff */
[----:B------:R-:W3:Y:S01]  /*0050*/  S2R R0, SR_TID.X ;  /* 0x0000000000007919 */ /* 0x000ee20000002100 */
[----:B------:R-:W-:Y:S01]  /*0060*/  HFMA2 R23, -RZ, RZ, 0, 0 ;  /* 0x00000000ff177431 */ /* 0x000fe200000001ff */
[----:B------:R-:W-:Y:S01]  /*0070*/  MOV R27, RZ ;  /* 0x000000ff001b7202 */ /* 0x000fe20000000f00 */
[----:B------:R-:W4:Y:S01]  /*0080*/  LDCU.64 UR8, c[0x0][0x358] ;  /* 0x00006b00ff0877ac */ /* 0x000f220008000a00 */
[----:B------:R-:W3:Y:S01]  /*0090*/  S2R R3, SR_TID.Y ;  /* 0x0000000000037919 */ /* 0x000ee20000002200 */
[----:B------:R-:W-:Y:S01]  /*00a0*/  MOV R25, RZ ;  /* 0x000000ff00197202 */ /* 0x000fe20000000f00 */
[----:B-1----:R-:W-:-:S02]  /*00b0*/  UISETP.GE.AND UP0, UPT, UR11, 0x1, UPT ;  /* 0x000000010b00788c */ /* 0x002fc4000bf06270 */
[----:B--2---:R-:W-:Y:S01]  /*00c0*/  USHF.L.U32 UR4, UR4, 0x5, URZ ;  /* 0x0000000504047899 */ /* 0x004fe200080006ff */
[----:B0-----:R-:W-:-:S06]  /*00d0*/  SHF.L.U32 R21, R21, 0x5, RZ ;  /* 0x0000000515157819 */ /* 0x001fcc00000006ff */
[----:B----4-:R-:W-:Y:S05]  /*00e0*/  BRA.U !UP0, `(.L_x_0) ;  /* 0x0000001108887547 */ /* 0x010fea000b800000 */
[----:B------:R-:W0:Y:S01]  /*00f0*/  LDC R5, c[0x0][0x39c] ;  /* 0x0000e700ff057b82 */ /* 0x000e220000000800 */
[----:B------:R-:W-:Y:S01]  /*0100*/  UMOV UR7, 0x400 ;  /* 0x0000040000077882 */ /* 0x000fe20000000000 */
[C---:B---3--:R-:W-:Y:S01]  /*0110*/  IADD3 R7, PT, PT, R3.reuse, 0x10, RZ ;  /* 0x0000001003077810 */ /* 0x048fe20007ffe0ff */
[--C-:B------:R-:W-:Y:S01]  /*0120*/  IMAD R4, R3, UR11, R0.reuse ;  /* 0x0000000b03047c24 */ /* 0x100fe2000f8e0200 */
[----:B------:R-:W-:Y:S01]  /*0130*/  MOV R13, RZ ;  /* 0x000000ff000d7202 */ /* 0x000fe20000000f00 */
[----:B------:R-:W1:Y:S02]  /*0140*/  LDCU.128 UR12, c[0x0][0x380] ;  /* 0x00007000ff0c77ac */ /* 0x000e640008000c00 */
[--C-:B------:R-:W-:Y:S01]  /*0150*/  IMAD R6, R7, UR11, R0.reuse ;  /* 0x0000000b07067c24 */ /* 0x100fe2000f8e0200 */
[----:B------:R-:W2:Y:S01]  /*0160*/  S2UR UR10, SR_CgaCtaId ;  /* 0x00000000000a79c3 */ /* 0x000ea20000008800 */
[-CC-:B0-----:R-:W-:Y:S02]  /*0170*/  IMAD R20, R3, R5.reuse, R0.reuse ;  /* 0x0000000503147224 */ /* 0x181fe400078e0200 */
[----:B------:R-:W-:-:S03]  /*0180*/  IMAD R22, R7, R5, R0 ;  /* 0x0000000507167224 */ /* 0x000fc600078e0200 */
[----:B------:R-:W-:Y:S01]  /*0190*/  IADD3 R20, PT, PT, R20, 0x10, RZ ;  /* 0x0000001014147810 */ /* 0x000fe20007ffe0ff */
[----:B--2---:R-:W-:-:S06]  /*01a0*/  ULEA UR5, UR10, UR7, 0x18 ;  /* 0x000000070a057291 */ /* 0x004fcc000f8ec0ff */
[----:B------:R-:W-:Y:S01]  /*01b0*/  LEA R7, R3, UR5, 0x7 ;  /* 0x0000000503077c11 */ /* 0x000fe2000f8e38ff */
[----:B-1----:R-:W-:-:S06]  /*01c0*/  UMOV UR5, 0x10 ;  /* 0x0000001000057882 */ /* 0x002fcc0000000000 */
.L_x_1:
[C---:B------:R-:W-:Y:S01]  /*01d0*/  IADD3 R2, P0, PT, R21.reuse, R20, RZ ;  /* 0x0000001415027210 */ /* 0x040fe20007f1e0ff */
[----:B------:R-:W-:Y:S01]  /*01e0*/  UIMAD UR6, UR4, UR11, URZ ;  /* 0x0000000b040672a4 */ /* 0x000fe2000f8e02ff */
[----:B------:R-:W-:Y:S02]  /*01f0*/  IADD3 R9, P1, PT, R21, R22, RZ ;  /* 0x0000001615097210 */ /* 0x000fe40007f3e0ff */
[----:B------:R-:W-:Y:S02]  /*0200*/  IADD3.X R11, PT, PT, RZ, RZ, RZ, P0, !PT ;  /* 0x000000ffff0b7210 */ /* 0x000fe400007fe4ff */
[C---:B------:R-:W-:Y:S02]  /*0210*/  LEA R28, P0, R2.reuse, UR14, 0x2 ;  /* 0x0000000e021c7c11 */ /* 0x040fe4000f8010ff */
[----:B------:R-:W-:Y:S02]  /*0220*/  IADD3.X R10, PT, PT, RZ, RZ, RZ, P1, !PT ;  /* 0x000000ffff0a7210 */ /* 0x000fe40000ffe4ff */
[----:B------:R-:W-:-:S02]  /*0230*/  LEA.HI.X R29, R2, UR15, R11, 0x2, P0 ;  /* 0x0000000f021d7c11 */ /* 0x000fc400080f140b */
[----:B------:R-:W-:Y:S02]  /*0240*/  IADD3 R12, P0, PT, R4, UR6, RZ ;  /* 0x00000006040c7c10 */ /* 0x000fe4000ff1e0ff */
[----:B------:R-:W-:Y:S02]  /*0250*/  IADD3 R2, PT, PT, R20, -0x10, RZ ;  /* 0xfffffff014027810 */ /* 0x000fe40007ffe0ff */
[----:B------:R-:W-:Y:S02]  /*0260*/  IADD3.X R15, PT, PT, RZ, RZ, RZ, P0, !PT ;  /* 0x000000ffff0f7210 */ /* 0x000fe400007fe4ff */
[C---:B------:R-:W-:Y:S02]  /*0270*/  LEA R18, P0, R12.reuse, UR12, 0x2 ;  /* 0x0000000c0c127c11 */ /* 0x040fe4000f8010ff */
[----:B------:R-:W-:Y:S02]  /*0280*/  IADD3 R2, P1, PT, R21, R2, RZ ;  /* 0x0000000215027210 */ /* 0x000fe40007f3e0ff */
[----:B------:R-:W-:-:S02]  /*0290*/  LEA.HI.X R19, R12, UR13, R15, 0x2, P0 ;  /* 0x0000000d0c137c11 */ /* 0x000fc400080f140f */
[----:B------:R-:W-:Y:S02]  /*02a0*/  IADD3.X R15, PT, PT, RZ, RZ, RZ, P1, !PT ;  /* 0x000000ffff0f7210 */ /* 0x000fe40000ffe4ff */
[C---:B------:R-:W-:Y:S01]  /*02b0*/  LEA R16, P0, R2.reuse, UR14, 0x2 ;  /* 0x0000000e02107c11 */ /* 0x040fe2000f8010ff */
[----:B------:R-:W2:Y:S01]  /*02c0*/  LDG.E R26, desc[UR8][R18.64] ;  /* 0x00000008121a7981 */ /* 0x000ea2000c1e1900 */
[C---:B------:R-:W-:Y:S02]  /*02d0*/  LEA R8, P2, R9.reuse, UR14, 0x2 ;  /* 0x0000000e09087c11 */ /* 0x040fe4000f8410ff */
[----:B------:R-:W-:Y:S02]  /*02e0*/  LEA.HI.X R17, R2, UR15, R15, 0x2, P0 ;  /* 0x0000000f02117c11 */ /* 0x000fe400080f140f */
[----:B------:R-:W-:Y:S02]  /*02f0*/  IADD3 R11, PT, PT, R4, 0x10, RZ ;  /* 0x00000010040b7810 */ /* 0x000fe40007ffe0ff */
[----:B------:R-:W-:Y:S01]  /*0300*/  LEA.HI.X R9, R9, UR15, R10, 0x2, P2 ;  /* 0x0000000f09097c11 */ /* 0x000fe200090f140a */
[----:B------:R-:W3:Y:S01]  /*0310*/  LDG.E R16, desc[UR8][R16.64] ;  /* 0x0000000810107981 */ /* 0x000ee2000c1e1900 */
[----:B------:R-:W-:-:S02]  /*0320*/  IADD3 R2, P0, PT, R6, UR6, RZ ;  /* 0x0000000606027c10 */ /* 0x000fc4000ff1e0ff */
[----:B------:R-:W-:Y:S01]  /*0330*/  IADD3 R11, P2, PT, R11, UR6, RZ ;  /* 0x000000060b0b7c10 */ /* 0x000fe2000ff5e0ff */
[----:B------:R0:W4:Y:S01]  /*0340*/  LDG.E R24, desc[UR8][R8.64] ;  /* 0x0000000808187981 */ /* 0x000122000c1e1900 */
[----:B------:R-:W-:Y:S02]  /*0350*/  IADD3.X R15, PT, PT, RZ, RZ, RZ, P0, !PT ;  /* 0x000000ffff0f7210 */ /* 0x000fe400007fe4ff */
[----:B------:R-:W-:Y:S02]  /*0360*/  LEA R14, P0, R2, UR12, 0x2 ;  /* 0x0000000c020e7c11 */ /* 0x000fe4000f8010ff */
[----:B------:R-:W-:Y:S02]  /*0370*/  IADD3.X R12, PT, PT, RZ, RZ, RZ, P2, !PT ;  /* 0x000000ffff0c7210 */ /* 0x000fe400017fe4ff */
[----:B------:R-:W-:Y:S02]  /*0380*/  LEA R10, P1, R11, UR12, 0x2 ;  /* 0x0000000c0b0a7c11 */ /* 0x000fe4000f8210ff */
[----:B0-----:R-:W-:-:S02]  /*0390*/  IADD3 R8, PT, PT, R6, 0x10, RZ ;  /* 0x0000001006087810 */ /* 0x001fc40007ffe0ff */
[----:B------:R-:W-:Y:S02]  /*03a0*/  LEA.HI.X R15, R2, UR13, R15, 0x2, P0 ;  /* 0x0000000d020f7c11 */ /* 0x000fe400080f140f */
[----:B------:R-:W-:Y:S02]  /*03b0*/  IADD3 R8, P0, PT, R8, UR6, RZ ;  /* 0x0000000608087c10 */ /* 0x000fe4000ff1e0ff */
[----:B------:R-:W-:Y:S02]  /*03c0*/  IADD3 R2, PT, PT, R22, 0x10, RZ ;  /* 0x0000001016027810 */ /* 0x000fe40007ffe0ff */
[----:B------:R-:W-:Y:S01]  /*03d0*/  LEA.HI.X R11, R11, UR13, R12, 0x2, P1 ;  /* 0x0000000d0b0b7c11 */ /* 0x000fe200088f140c */
[----:B------:R-:W5:Y:S01]  /*03e0*/  LDG.E R15, desc[UR8][R14.64] ;  /* 0x000000080e0f7981 */ /* 0x000f62000c1e1900 */
[----:B------:R-:W-:-:S03]  /*03f0*/  IADD3.X R9, PT, PT, RZ, RZ, RZ, P0, !PT ;  /* 0x000000ffff097210 */ /* 0x000fc600007fe4ff */
[----:B------:R0:W4:Y:S01]  /*0400*/  LDG.E R12, desc[UR8][R28.64] ;  /* 0x000000081c0c7981 */ /* 0x000122000c1e1900 */
[----:B------:R-:W-:-:S03]  /*0410*/  IADD3 R2, P1, PT, R21, R2, RZ ;  /* 0x0000000215027210 */ /* 0x000fc60007f3e0ff */
[----:B------:R-:W5:Y:S01]  /*0420*/  LDG.E R10, desc[UR8][R10.64] ;  /* 0x000000080a0a7981 */ /* 0x000f62000c1e1900 */
[----:B0-----:R-:W-:-:S04]  /*0430*/  LEA R28, P0, R8, UR12, 0x2 ;  /* 0x0000000c081c7c11 */ /* 0x001fc8000f8010ff */
[----:B------:R-:W-:Y:S02]  /*0440*/  LEA.HI.X R29, R8, UR13, R9, 0x2, P0 ;  /* 0x0000000d081d7c11 */ /* 0x000fe400080f1409 */
[----:B------:R-:W-:Y:S02]  /*0450*/  IADD3.X R9, PT, PT, RZ, RZ, RZ, P1, !PT ;  /* 0x000000ffff097210 */ /* 0x000fe40000ffe4ff */
[C---:B------:R-:W-:Y:S01]  /*0460*/  LEA R8, P0, R2.reuse, UR14, 0x2 ;  /* 0x0000000e02087c11 */ /* 0x040fe2000f8010ff */
[----:B------:R0:W4:Y:S03]  /*0470*/  LDG.E R18, desc[UR8][R28.64] ;  /* 0x000000081c127981 */ /* 0x000126000c1e1900 */
[----:B------:R-:W-:-:S06]  /*0480*/  LEA.HI.X R9, R2, UR15, R9, 0x2, P0 ;  /* 0x0000000f02097c11 */ /* 0x000fcc00080f1409 */
[----:B------:R-:W4:Y:S01]  /*0490*/  LDG.E R9, desc[UR8][R8.64] ;  /* 0x0000000808097981 */ /* 0x000f22000c1e1900 */
[----:B------:R-:W-:-:S04]  /*04a0*/  UIADD3 UR6, UPT, UPT, UR7, 0x1000, URZ ;  /* 0x0000100007067890 */ /* 0x000fc8000fffe0ff */
[----:B------:R-:W-:Y:S01]  /*04b0*/  ULEA UR6, UR10, UR6, 0x18 ;  /* 0x000000060a067291 */ /* 0x000fe2000f8ec0ff */
[----:B0-----:R-:W-:-:S05]  /*04c0*/  LEA R29, R0, R7, 0x2 ;  /* 0x00000007001d7211 */ /* 0x001fca00078e10ff */
[----:B------:R-:W-:-:S04]  /*04d0*/  LEA R2, R0, UR6, 0x2 ;  /* 0x0000000600027c11 */ /* 0x000fc8000f8e10ff */
[----:B------:R-:W-:Y:S01]  /*04e0*/  LEA R28, R3, R2, 0x7 ;  /* 0x00000002031c7211 */ /* 0x000fe200078e38ff */
[----:B--2---:R-:W-:Y:S04]  /*04f0*/  STS [R29], R26 ;  /* 0x0000001a1d007388 */ /* 0x004fe80000000800 */
[----:B---3--:R-:W-:Y:S04]  /*0500*/  STS [R28], R16 ;  /* 0x000000101c007388 */ /* 0x008fe80000000800 */
[----:B-----5:R-:W-:Y:S04]  /*0510*/  STS [R29+0x40], R10 ;  /* 0x0000400a1d007388 */ /* 0x020fe80000000800 */
[----:B----4-:R-:W-:Y:S04]  /*0520*/  STS [R28+0x40], R12 ;  /* 0x0000400c1c007388 */ /* 0x010fe80000000800 */
[----:B------:R-:W-:Y:S04]  /*0530*/  STS [R29+0x800], R15 ;  /* 0x0008000f1d007388 */ /* 0x000fe80000000800 */
[----:B------:R-:W-:Y:S04]  /*0540*/  STS [R28+0x800], R24 ;  /* 0x000800181c007388 */ /* 0x000fe80000000800 */
[----:B------:R-:W-:Y:S04]  /*0550*/  STS [R29+0x840], R18 ;  /* 0x000840121d007388 */ /* 0x000fe80000000800 */
[----:B------:R-:W-:Y:S01]  /*0560*/  STS [R28+0x840], R9 ;  /* 0x000840091c007388 */ /* 0x000fe20000000800 */
[----:B------:R-:W-:Y:S06]  /*0570*/  BAR.SYNC.DEFER_BLOCKING 0x0 ;  /* 0x0000000000007b1d */ /* 0x000fec0000010000 */
[----:B------:R-:W-:Y:S04]  /*0580*/  LDS R24, [R2] ;  /* 0x0000000002187984 */ /* 0x000fe80000000800 */
[----:B------:R-:W0:Y:S04]  /*0590*/  LDS.128 R16, [R7] ;  /* 0x0000000007107984 */ /* 0x000e280000000c00 */
[----:B------:R-:W1:Y:S04]  /*05a0*/  LDS R26, [R2+0x40] ;  /* 0x00004000021a7984 */ /* 0x000e680000000800 */
[----:B------:R-:W2:Y:S04]  /*05b0*/  LDS.128 R8, [R7+0x800] ;  /* 0x0008000007087984 */ /* 0x000ea80000000c00 */
[----:B------:R-:W3:Y:S04]  /*05c0*/  LDS R15, [R2+0x80] ;  /* 0x00008000020f7984 */ /* 0x000ee80000000800 */
[----:B------:R-:W-:Y:S01]  /*05d0*/  LDS R12, [R2+0x180] ;  /* 0x00018000020c7984 */ /* 0x000fe20000000800 */
[----:B0-----:R-:W-:-:S03]  /*05e0*/  FFMA R14, R16, R24, R25 ;  /* 0x00000018100e7223 */ /* 0x001fc60000000019 */
[----:B------:R-:W-:Y:S01]  /*05f0*/  LDS R25, [R2+0x100] ;  /* 0x0001000002197984 */ /* 0x000fe20000000800 */
[----:B-1----:R-:W-:-:S03]  /*0600*/  FFMA R16, R16, R26, R23 ;  /* 0x0000001a10107223 */ /* 0x002fc60000000017 */
[----:B------:R-:W0:Y:S01]  /*0610*/  LDS R23, [R2+0xc0] ;  /* 0x0000c00002177984 */ /* 0x000e220000000800 */
[----:B--2---:R-:W-:-:S03]  /*0620*/  FFMA R26, R26, R8, R13 ;  /* 0x000000081a1a7223 */ /* 0x004fc6000000000d */
[----:B------:R-:W1:Y:S01]  /*0630*/  LDS R13, [R2+0x140] ;  /* 0x00014000020d7984 */ /* 0x000e620000000800 */
[----:B------:R-:W-:-:S03]  /*0640*/  FFMA R24, R24, R8, R27 ;  /* 0x0000000818187223 */ /* 0x000fc6000000001b */
[----:B------:R-:W2:Y:S01]  /*0650*/  LDS R8, [R2+0x1c0] ;  /* 0x0001c00002087984 */ /* 0x000ea20000000800 */
[C---:B---3--:R-:W-:Y:S01]  /*0660*/  FFMA R14, R15.reuse, R17, R14 ;  /* 0x000000110f0e7223 */ /* 0x048fe2000000000e */
[----:B------:R-:W-:Y:S01]  /*0670*/  FFMA R15, R15, R9, R24 ;  /* 0x000000090f0f7223 */ /* 0x000fe20000000018 */
[C---:B0-----:R-:W-:Y:S01]  /*0680*/  FFMA R16, R23.reuse, R17, R16 ;  /* 0x0000001117107223 */ /* 0x041fe20000000010 */
[----:B------:R-:W-:Y:S01]  /*0690*/  FFMA R24, R23, R9, R26 ;  /* 0x0000000917187223 */ /* 0x000fe2000000001a */
[-C--:B------:R-:W-:Y:S02]  /*06a0*/  FFMA R9, R25, R18.reuse, R14 ;  /* 0x0000001219097223 */ /* 0x080fe4000000000e */
[----:B-1----:R-:W-:Y:S01]  /*06b0*/  FFMA R17, R13, R18, R16 ;  /* 0x000000120d117223 */ /* 0x002fe20000000010 */
[-C--:B------:R-:W-:Y:S01]  /*06c0*/  FFMA R14, R25, R10.reuse, R15 ;  /* 0x0000000a190e7223 */ /* 0x080fe2000000000f */
[----:B------:R-:W-:Y:S01]  /*06d0*/  FFMA R24, R13, R10, R24 ;  /* 0x0000000a0d187223 */ /* 0x000fe20000000018 */
[-C--:B------:R-:W-:Y:S01]  /*06e0*/  FFMA R25, R12, R19.reuse, R9 ;  /* 0x000000130c197223 */ /* 0x080fe20000000009 */
[----:B--2---:R-:W-:Y:S01]  /*06f0*/  FFMA R26, R8, R19, R17 ;  /* 0x00000013081a7223 */ /* 0x004fe20000000011 */
[----:B------:R-:W-:Y:S01]  /*0700*/  LDS R10, [R2+0x200] ;  /* 0x00020000020a7984 */ /* 0x000fe20000000800 */
[----:B------:R-:W-:-:S03]  /*0710*/  FFMA R23, R12, R11, R14 ;  /* 0x0000000b0c177223 */ /* 0x000fc6000000000e */
[----:B------:R-:W0:Y:S04]  /*0720*/  LDS.128 R16, [R7+0x810] ;  /* 0x0008100007107984 */ /* 0x000e280000000c00 */
[----:B------:R-:W1:Y:S04]  /*0730*/  LDS.128 R12, [R7+0x10] ;  /* 0x00001000070c7984 */ /* 0x000e680000000c00 */
[----:B------:R-:W2:Y:S01]  /*0740*/  LDS R9, [R2+0x240] ;  /* 0x0002400002097984 */ /* 0x000ea20000000800 */
[----:B------:R-:W-:-:S03]  /*0750*/  FFMA R28, R8, R11, R24 ;  /* 0x0000000b081c7223 */ /* 0x000fc60000000018 */
[----:B------:R-:W3:Y:S01]  /*0760*/  LDS R11, [R2+0x280] ;  /* 0x00028000020b7984 */ /* 0x000ee20000000800 */
[----:B0-----:R-:W-:-:S03]  /*0770*/  FFMA R24, R10, R16, R23 ;  /* 0x000000100a187223 */ /* 0x001fc60000000017 */
[----:B------:R-:W0:Y:S01]  /*0780*/  LDS R23, [R2+0x2c0] ;  /* 0x0002c00002177984 */ /* 0x000e220000000800 */
[----:B-1----:R-:W-:-:S03]  /*0790*/  FFMA R8, R12, R10, R25 ;  /* 0x0000000a0c087223 */ /* 0x002fc60000000019 */
[----:B------:R-:W1:Y:S01]  /*07a0*/  LDS R25, [R2+0x300] ;  /* 0x0003000002197984 */ /* 0x000e620000000800 */
[----:B--2---:R-:W-:Y:S01]  /*07b0*/  FFMA R12, R12, R9, R26 ;  /* 0x000000090c0c7223 */ /* 0x004fe2000000001a */
[----:B------:R-:W-:Y:S02]  /*07c0*/  FFMA R28, R9, R16, R28 ;  /* 0x00000010091c7223 */ /* 0x000fe4000000001c */
[----:B------:R-:W-:Y:S04]  /*07d0*/  LDS R10, [R2+0x380] ;  /* 0x00038000020a7984 */ /* 0x000fe80000000800 */
[----:B------:R-:W2:Y:S04]  /*07e0*/  LDS R9, [R2+0x340] ;  /* 0x0003400002097984 */ /* 0x000ea80000000800 */
[----:B------:R-:W4:Y:S01]  /*07f0*/  LDS R16, [R2+0x3c0] ;  /* 0x0003c00002107984 */ /* 0x000f220000000800 */
[C---:B---3--:R-:W-:Y:S01]  /*0800*/  FFMA R8, R11.reuse, R13, R8 ;  /* 0x0000000d0b087223 */ /* 0x048fe20000000008 */
[----:B------:R-:W-:Y:S01]  /*0810*/  FFMA R27, R11, R17, R24 ;  /* 0x000000110b1b7223 */ /* 0x000fe20000000018 */
[C---:B0-----:R-:W-:Y:S01]  /*0820*/  FFMA R12, R23.reuse, R13, R12 ;  /* 0x0000000d170c7223 */ /* 0x041fe2000000000c */
[----:B------:R-:W-:-:S02]  /*0830*/  FFMA R24, R23, R17, R28 ;  /* 0x0000001117187223 */ /* 0x000fc4000000001c */
[----:B------:R-:W-:Y:S01]  /*0840*/  LDS R17, [R2+0x440] ;  /* 0x0004400002117984 */ /* 0x000fe20000000800 */
[C---:B-1----:R-:W-:Y:S01]  /*0850*/  FFMA R11, R25.reuse, R14, R8 ;  /* 0x0000000e190b7223 */ /* 0x042fe20000000008 */
[----:B------:R-:W-:Y:S01]  /*0860*/  FFMA R8, R25, R18, R27 ;  /* 0x0000001219087223 */ /* 0x000fe2000000001b */
[C---:B--2---:R-:W-:Y:S01]  /*0870*/  FFMA R13, R9.reuse, R14, R12 ;  /* 0x0000000e090d7223 */ /* 0x044fe2000000000c */
[----:B------:R-:W-:Y:S01]  /*0880*/  FFMA R24, R9, R18, R24 ;  /* 0x0000001209187223 */ /* 0x000fe20000000018 */
[-C--:B------:R-:W-:Y:S01]  /*0890*/  FFMA R25, R10, R15.reuse, R11 ;  /* 0x0000000f0a197223 */ /* 0x080fe2000000000b */
[----:B------:R-:W-:Y:S01]  /*08a0*/  LDS R18, [R2+0x400] ;  /* 0x0004000002127984 */ /* 0x000fe20000000800 */
[----:B----4-:R-:W-:Y:S01]  /*08b0*/  FFMA R26, R16, R15, R13 ;  /* 0x0000000f101a7223 */ /* 0x010fe2000000000d */
[-C--:B------:R-:W-:Y:S02]  /*08c0*/  FFMA R23, R10, R19.reuse, R8 ;  /* 0x000000130a177223 */ /* 0x080fe40000000008 */
[----:B------:R-:W0:Y:S04]  /*08d0*/  LDS.128 R12, [R7+0x820] ;  /* 0x00082000070c7984 */ /* 0x000e280000000c00 */
[----:B------:R-:W1:Y:S01]  /*08e0*/  LDS.128 R8, [R7+0x20] ;  /* 0x0000200007087984 */ /* 0x000e620000000c00 */
[----:B------:R-:W-:-:S03]  /*08f0*/  FFMA R28, R16, R19, R24 ;  /* 0x00000013101c7223 */ /* 0x000fc60000000018 */
[----:B------:R-:W2:Y:S01]  /*0900*/  LDS R19, [R2+0x480] ;  /* 0x0004800002137984 */ /* 0x000ea20000000800 */
[----:B0-----:R-:W-:-:S03]  /*0910*/  FFMA R24, R18, R12, R23 ;  /* 0x0000000c12187223 */ /* 0x001fc60000000017 */
[----:B------:R-:W0:Y:S01]  /*0920*/  LDS R23, [R2+0x4c0] ;  /* 0x0004c00002177984 */ /* 0x000e220000000800 */
[----:B------:R-:W-:Y:S01]  /*0930*/  FFMA R28, R17, R12, R28 ;  /* 0x0000000c111c7223 */ /* 0x000fe2000000001c */
[C---:B-1----:R-:W-:Y:S01]  /*0940*/  FFMA R16, R8.reuse, R18, R25 ;  /* 0x0000001208107223 */ /* 0x042fe20000000019 */
[----:B------:R-:W-:Y:S01]  /*0950*/  FFMA R8, R8, R17, R26 ;  /* 0x0000001108087223 */ /* 0x000fe2000000001a */
[----:B------:R-:W1:Y:S04]  /*0960*/  LDS R25, [R2+0x500] ;  /* 0x0005000002197984 */ /* 0x000e680000000800 */
[----:B------:R-:W3:Y:S04]  /*0970*/  LDS R17, [R2+0x540] ;  /* 0x0005400002117984 */ /* 0x000ee80000000800 */
[----:B------:R-:W4:Y:S04]  /*0980*/  LDS R18, [R2+0x580] ;  /* 0x0005800002127984 */ /* 0x000f280000000800 */
[----:B------:R-:W5:Y:S01]  /*0990*/  LDS R12, [R2+0x5c0] ;  /* 0x0005c000020c7984 */ /* 0x000f620000000800 */
[C---:B--2---:R-:W-:Y:S01]  /*09a0*/  FFMA R16, R19.reuse, R9, R16 ;  /* 0x0000000913107223 */ /* 0x044fe20000000010 */
[----:B------:R-:W-:Y:S01]  /*09b0*/  FFMA R19, R19, R13, R24 ;  /* 0x0000000d13137223 */ /* 0x000fe20000000018 */
[C---:B0-----:R-:W-:Y:S01]  /*09c0*/  FFMA R8, R23.reuse, R9, R8 ;  /* 0x0000000917087223 */ /* 0x041fe20000000008 */
[----:B------:R-:W-:-:S02]  /*09d0*/  FFMA R24, R23, R13, R28 ;  /* 0x0000000d17187223 */ /* 0x000fc4000000001c */
[----:B------:R-:W-:Y:S01]  /*09e0*/  LDS R13, [R2+0x640] ;  /* 0x00064000020d7984 */ /* 0x000fe20000000800 */
[C---:B-1----:R-:W-:Y:S01]  /*09f0*/  FFMA R9, R25.reuse, R10, R16 ;  /* 0x0000000a19097223 */ /* 0x042fe20000000010 */
[----:B------:R-:W-:Y:S01]  /*0a00*/  FFMA R16, R25, R14, R19 ;  /* 0x0000000e19107223 */ /* 0x000fe20000000013 */
[C---:B---3--:R-:W-:Y:S01]  /*0a10*/  FFMA R27, R17.reuse, R10, R8 ;  /* 0x0000000a111b7223 */ /* 0x048fe20000000008 */
[----:B------:R-:W-:Y:S02]  /*0a20*/  FFMA R24, R17, R14, R24 ;  /* 0x0000000e11187223 */ /* 0x000fe40000000018 */
[----:B------:R-:W-:Y:S01]  /*0a30*/  LDS R14, [R2+0x600] ;  /* 0x00060000020e7984 */ /* 0x000fe20000000800 */
[C---:B----4-:R-:W-:Y:S01]  /*0a40*/  FFMA R25, R18.reuse, R11, R9 ;  /* 0x0000000b12197223 */ /* 0x050fe20000000009 */
[----:B------:R-:W-:Y:S02]  /*0a50*/  FFMA R23, R18, R15, R16 ;  /* 0x0000000f12177223 */ /* 0x000fe40000000010 */
[----:B------:R-:W0:Y:S01]  /*0a60*/  LDS.128 R16, [R7+0x30] ;  /* 0x0000300007107984 */ /* 0x000e220000000c00 */
[----:B-----5:R-:W-:-:S03]  /*0a70*/  FFMA R26, R12, R11, R27 ;  /* 0x0000000b0c1a7223 */ /* 0x020fc6000000001b */
[----:B------:R-:W1:Y:S01]  /*0a80*/  LDS.128 R8, [R7+0x830] ;  /* 0x0008300007087984 */ /* 0x000e620000000c00 */
[----:B------:R-:W-:-:S03]  /*0a90*/  FFMA R28, R12, R15, R24 ;  /* 0x0000000f0c1c7223 */ /* 0x000fc60000000018 */
[----:B------:R-:W2:Y:S01]  /*0aa0*/  LDS R15, [R2+0x680] ;  /* 0x00068000020f7984 */ /* 0x000ea20000000800 */
[----:B0-----:R-:W-:Y:S01]  /*0ab0*/  FFMA R12, R16, R14, R25 ;  /* 0x0000000e100c7223 */ /* 0x001fe20000000019 */
[-C--:B-1----:R-:W-:Y:S01]  /*0ac0*/  FFMA R24, R14, R8.reuse, R23 ;  /* 0x000000080e187223 */ /* 0x082fe20000000017 */
[----:B------:R-:W-:Y:S01]  /*0ad0*/  FFMA R16, R16, R13, R26 ;  /* 0x0000000d10107223 */ /* 0x000fe2000000001a */
[----:B------:R-:W0:Y:S01]  /*0ae0*/  LDS R23, [R2+0x6c0] ;  /* 0x0006c00002177984 */ /* 0x000e220000000800 */
[----:B------:R-:W-:-:S03]  /*0af0*/  FFMA R28, R13, R8, R28 ;  /* 0x000000080d1c7223 */ /* 0x000fc6000000001c */
[----:B------:R-:W1:Y:S04]  /*0b00*/  LDS R13, [R2+0x740] ;  /* 0x00074000020d7984 */ /* 0x000e680000000800 */
[----:B------:R-:W3:Y:S04]  /*0b10*/  LDS R25, [R2+0x700] ;  /* 0x0007000002197984 */ /* 0x000ee80000000800 */
[----:B------:R-:W4:Y:S04]  /*0b20*/  LDS R14, [R2+0x780] ;  /* 0x00078000020e7984 */ /* 0x000f280000000800 */
[----:B------:R-:W5:Y:S01]  /*0b30*/  LDS R8, [R2+0x7c0] ;  /* 0x0007c00002087984 */ /* 0x000f620000000800 */
[C---:B--2---:R-:W-:Y:S01]  /*0b40*/  FFMA R12, R15.reuse, R17, R12 ;  /* 0x000000110f0c7223 */ /* 0x044fe2000000000c */
[----:B------:R-:W-:Y:S01]  /*0b50*/  FFMA R15, R15, R9, R24 ;  /* 0x000000090f0f7223 */ /* 0x000fe20000000018 */
[C---:B0-----:R-:W-:Y:S01]  /*0b60*/  FFMA R16, R23.reuse, R17, R16 ;  /* 0x0000001117107223 */ /* 0x041fe20000000010 */
[----:B------:R-:W-:-:S03]  /*0b70*/  FFMA R24, R23, R9, R28 ;  /* 0x0000000917187223 */ /* 0x000fc6000000001c */
[-C--:B-1----:R-:W-:Y:S01]  /*0b80*/  FFMA R17, R13, R18.reuse, R16 ;  /* 0x000000120d117223 */ /* 0x082fe20000000010 */
[C---:B---3--:R-:W-:Y:S01]  /*0b90*/  FFMA R9, R25.reuse, R18, R12 ;  /* 0x0000001219097223 */ /* 0x048fe2000000000c */
[-C--:B------:R-:W-:Y:S01]  /*0ba0*/  FFMA R12, R25, R10.reuse, R15 ;  /* 0x0000000a190c7223 */ /* 0x080fe2000000000f */
[----:B------:R-:W-:Y:S02]  /*0bb0*/  FFMA R24, R13, R10, R24 ;  /* 0x0000000a0d187223 */ /* 0x000fe40000000018 */
[-C--:B----4-:R-:W-:Y:S01]  /*0bc0*/  FFMA R25, R14, R19.reuse, R9 ;  /* 0x000000130e197223 */ /* 0x090fe20000000009 */
[----:B------:R-:W-:Y:S01]  /*0bd0*/  LDS R10, [R2+0x800] ;  /* 0x00080000020a7984 */ /* 0x000fe20000000800 */
[----:B-----5:R-:W-:Y:S01]  /*0be0*/  FFMA R26, R8, R19, R17 ;  /* 0x00000013081a7223 */ /* 0x020fe20000000011 */
[-C--:B------:R-:W-:Y:S02]  /*0bf0*/  FFMA R23, R14, R11.reuse, R12 ;  /* 0x0000000b0e177223 */ /* 0x080fe4000000000c */
        /* <DEDUP_REMOVED lines=58> */
[----:B-1----:R-:W-:Y:S02]  /*0fa0*/  FFMA R24, R14, R8, R23 ;  /* 0x000000080e187223 */ /* 0x002fe40000000017 */
[----:B------:R-:W-:Y:S01]  /*0fb0*/  LDS R25, [R2+0xd00] ;  /* 0x000d000002197984 */ /* 0x000fe20000000800 */
[----:B------:R-:W-:-:S03]  /*0fc0*/  FFMA R16, R16, R13, R26 ;  /* 0x0000000d10107223 */ /* 0x000fc6000000001a */
[----:B------:R-:W0:Y:S01]  /*0fd0*/  LDS R23, [R2+0xcc0] ;  /* 0x000cc00002177984 */ /* 0x000e220000000800 */
[----:B------:R-:W-:-:S03]  /*0fe0*/  FFMA R28, R13, R8, R28 ;  /* 0x000000080d1c7223 */ /* 0x000fc6000000001c */
[----:B------:R-:W1:Y:S04]  /*0ff0*/  LDS R13, [R2+0xd40] ;  /* 0x000d4000020d7984 */ /* 0x000e680000000800 */
[----:B------:R-:W3:Y:S04]  /*1000*/  LDS R14, [R2+0xd80] ;  /* 0x000d8000020e7984 */ /* 0x000ee80000000800 */
[----:B------:R-:W4:Y:S01]  /*1010*/  LDS R8, [R2+0xdc0] ;  /* 0x000dc00002087984 */ /* 0x000f220000000800 */
[C---:B--2---:R-:W-:Y:S01]  /*1020*/  FFMA R12, R15.reuse, R17, R12 ;  /* 0x000000110f0c7223 */ /* 0x044fe2000000000c */
[----:B------:R-:W-:-:S02]  /*1030*/  FFMA R15, R15, R9, R24 ;  /* 0x000000090f0f7223 */ /* 0x000fc40000000018 */
[----:B------:R-:W-:Y:S01]  /*1040*/  LDS R24, [R2+0xe00] ;  /* 0x000e000002187984 */ /* 0x000fe20000000800 */
[C---:B0-----:R-:W-:Y:S01]  /*1050*/  FFMA R16, R23.reuse, R17, R16 ;  /* 0x0000001117107223 */ /* 0x041fe20000000010 */
[----:B------:R-:W-:Y:S01]  /*1060*/  FFMA R28, R23, R9, R28 ;  /* 0x00000009171c7223 */ /* 0x000fe2000000001c */
[C---:B------:R-:W-:Y:S01]  /*1070*/  FFMA R9, R25.reuse, R18, R12 ;  /* 0x0000001219097223 */ /* 0x040fe2000000000c */
[----:B------:R-:W-:Y:S01]  /*1080*/  FFMA R12, R25, R10, R15 ;  /* 0x0000000a190c7223 */ /* 0x000fe2000000000f */
[C---:B-1----:R-:W-:Y:S01]  /*1090*/  FFMA R17, R13.reuse, R18, R16 ;  /* 0x000000120d117223 */ /* 0x042fe20000000010 */
[----:B------:R-:W-:Y:S01]  /*10a0*/  FFMA R10, R13, R10, R28 ;  /* 0x0000000a0d0a7223 */ /* 0x000fe2000000001c */
[C---:B---3--:R-:W-:Y:S01]  /*10b0*/  FFMA R25, R14.reuse, R19, R9 ;  /* 0x000000130e197223 */ /* 0x048fe20000000009 */
[----:B------:R-:W-:Y:S01]  /*10c0*/  FFMA R23, R14, R11, R12 ;  /* 0x0000000b0e177223 */ /* 0x000fe2000000000c */
[----:B------:R-:W-:Y:S01]  /*10d0*/  LDS R9, [R2+0xe40] ;  /* 0x000e400002097984 */ /* 0x000fe20000000800 */
[----:B----4-:R-:W-:-:S03]  /*10e0*/  FFMA R26, R8, R19, R17 ;  /* 0x00000013081a7223 */ /* 0x010fc60000000011 */
[----:B------:R-:W0:Y:S04]  /*10f0*/  LDS.128 R12, [R7+0x70] ;  /* 0x00007000070c7984 */ /* 0x000e280000000c00 */
[----:B------:R-:W1:Y:S01]  /*1100*/  LDS.128 R16, [R7+0x870] ;  /* 0x0008700007107984 */ /* 0x000e620000000c00 */
[----:B------:R-:W-:-:S03]  /*1110*/  FFMA R28, R8, R11, R10 ;  /* 0x0000000b081c7223 */ /* 0x000fc6000000000a */
[----:B------:R-:W2:Y:S01]  /*1120*/  LDS R10, [R2+0xec0] ;  /* 0x000ec000020a7984 */ /* 0x000ea20000000800 */
[C---:B0-----:R-:W-:Y:S01]  /*1130*/  FFMA R8, R12.reuse, R24, R25 ;  /* 0x000000180c087223 */ /* 0x041fe20000000019 */
[----:B------:R-:W-:Y:S02]  /*1140*/  FFMA R11, R12, R9, R26 ;  /* 0x000000090c0b7223 */ /* 0x000fe4000000001a */
[----:B------:R-:W0:Y:S01]  /*1150*/  LDS R25, [R2+0xf40] ;  /* 0x000f400002197984 */ /* 0x000e220000000800 */
[----:B-1----:R-:W-:-:S03]  /*1160*/  FFMA R24, R24, R16, R23 ;  /* 0x0000001018187223 */ /* 0x002fc60000000017 */
[----:B------:R-:W1:Y:S01]  /*1170*/  LDS R23, [R2+0xe80] ;  /* 0x000e800002177984 */ /* 0x000e620000000800 */
[----:B------:R-:W-:-:S03]  /*1180*/  FFMA R28, R9, R16, R28 ;  /* 0x00000010091c7223 */ /* 0x000fc6000000001c */
[----:B------:R-:W3:Y:S04]  /*1190*/  LDS R9, [R2+0xf00] ;  /* 0x000f000002097984 */ /* 0x000ee80000000800 */
[----:B------:R-:W4:Y:S04]  /*11a0*/  LDS R16, [R2+0xfc0] ;  /* 0x000fc00002107984 */ /* 0x000f280000000800 */
[----:B------:R-:W5:Y:S01]  /*11b0*/  LDS R12, [R2+0xf80] ;  /* 0x000f8000020c7984 */ /* 0x000f620000000800 */
[----:B------:R-:W-:Y:S01]  /*11c0*/  UIADD3 UR6, UPT, UPT, UR5, 0x10, URZ ;  /* 0x0000001005067890 */ /* 0x000fe2000fffe0ff */
[C---:B--2---:R-:W-:Y:S01]  /*11d0*/  FFMA R26, R10.reuse, R13, R11 ;  /* 0x0000000d0a1a7223 */ /* 0x044fe2000000000b */
[----:B------:R-:W-:-:S02]  /*11e0*/  FFMA R11, R10, R17, R28 ;  /* 0x000000110a0b7223 */ /* 0x000fc4000000001c */
[----:B------:R-:W-:Y:S01]  /*11f0*/  UISETP.GE.AND UP0, UPT, UR6, UR11, UPT ;  /* 0x0000000b0600728c */ /* 0x000fe2000bf06270 */
[C---:B------:R-:W-:Y:S02]  /*1200*/  LEA R22, R5.reuse, R22, 0x5 ;  /* 0x0000001605167211 */ /* 0x040fe400078e28ff */
[----:B------:R-:W-:Y:S02]  /*1210*/  LEA R20, R5, R20, 0x5 ;  /* 0x0000001405147211 */ /* 0x000fe400078e28ff */
[----:B------:R-:W-:Y:S02]  /*1220*/  IADD3 R6, PT, PT, R6, 0x20, RZ ;  /* 0x0000002006067810 */ /* 0x000fe40007ffe0ff */
[----:B------:R-:W-:Y:S01]  /*1230*/  IADD3 R4, PT, PT, R4, 0x20, RZ ;  /* 0x0000002004047810 */ /* 0x000fe20007ffe0ff */
[----:B------:R-:W-:Y:S01]  /*1240*/  UIADD3 UR5, UPT, UPT, UR5, 0x20, URZ ;  /* 0x0000002005057890 */ /* 0x000fe2000fffe0ff */
[----:B0-----:R-:W-:Y:S01]  /*1250*/  FFMA R10, R25, R18, R11 ;  /* 0x00000012190a7223 */ /* 0x001fe2000000000b */
[C---:B-1----:R-:W-:Y:S01]  /*1260*/  FFMA R8, R23.reuse, R13, R8 ;  /* 0x0000000d17087223 */ /* 0x042fe20000000008 */
[----:B------:R-:W-:Y:S01]  /*1270*/  FFMA R24, R23, R17, R24 ;  /* 0x0000001117187223 */ /* 0x000fe20000000018 */
[----:B------:R-:W-:-:S02]  /*1280*/  FFMA R23, R25, R14, R26 ;  /* 0x0000000e19177223 */ /* 0x000fc4000000001a */
[C---:B---3--:R-:W-:Y:S01]  /*1290*/  FFMA R25, R9.reuse, R14, R8 ;  /* 0x0000000e09197223 */ /* 0x048fe20000000008 */
[----:B------:R-:W-:Y:S01]  /*12a0*/  FFMA R24, R9, R18, R24 ;  /* 0x0000001209187223 */ /* 0x000fe20000000018 */
[C---:B----4-:R-:W-:Y:S01]  /*12b0*/  FFMA R23, R16.reuse, R15, R23 ;  /* 0x0000000f10177223 */ /* 0x050fe20000000017 */
[----:B------:R-:W-:Y:S01]  /*12c0*/  FFMA R13, R16, R19, R10 ;  /* 0x00000013100d7223 */ /* 0x000fe2000000000a */
[C---:B-----5:R-:W-:Y:S01]  /*12d0*/  FFMA R25, R12.reuse, R15, R25 ;  /* 0x0000000f0c197223 */ /* 0x060fe20000000019 */
[----:B------:R-:W-:Y:S01]  /*12e0*/  FFMA R27, R12, R19, R24 ;  /* 0x000000130c1b7223 */ /* 0x000fe20000000018 */
[----:B------:R-:W-:Y:S06]  /*12f0*/  BAR.SYNC.DEFER_BLOCKING 0x0 ;  /* 0x0000000000007b1d */ /* 0x000fec0000010000 */
[----:B------:R-:W-:Y:S05]  /*1300*/  BRA.U !UP0, `(.L_x_1) ;  /* 0xffffffed08b07547 */ /* 0x000fea000b83ffff */
.L_x_0:
[----:B------:R-:W0:Y:S01]  /*1310*/  LDC R2, c[0x0][0x39c] ;  /* 0x0000e700ff027b82 */ /* 0x000e220000000800 */
[----:B------:R-:W1:Y:S01]  /*1320*/  LDCU.64 UR6, c[0x0][0x390] ;  /* 0x00007200ff0677ac */ /* 0x000e620008000a00 */
[----:B0-----:R-:W-:Y:S02]  /*1330*/  IMAD R4, R2, UR4, RZ ;  /* 0x0000000402047c24 */ /* 0x001fe4000f8e02ff */
[----:B---3--:R-:W-:-:S03]  /*1340*/  IMAD R3, R3, R2, R0 ;  /* 0x0000000203037224 */ /* 0x008fc600078e0200 */
[----:B------:R-:W-:Y:S02]  /*1350*/  IADD3 R21, P0, PT, R4, R21, RZ ;  /* 0x0000001504157210 */ /* 0x000fe40007f1e0ff */
[----:B------:R-:W-:Y:S02]  /*1360*/  LEA R0, R2, R3, 0x4 ;  /* 0x0000000302007211 */ /* 0x000fe400078e20ff */
[----:B------:R-:W-:Y:S02]  /*1370*/  IADD3.X R6, PT, PT, RZ, RZ, RZ, P0, !PT ;  /* 0x000000ffff067210 */ /* 0x000fe400007fe4ff */
[C---:B------:R-:W-:Y:S02]  /*1380*/  IADD3 R4, P0, PT, R3.reuse, R21, RZ ;  /* 0x0000001503047210 */ /* 0x040fe40007f1e0ff */
[----:B------:R-:W-:Y:S02]  /*1390*/  IADD3 R8, PT, PT, R3, 0x10, RZ ;  /* 0x0000001003087810 */ /* 0x000fe40007ffe0ff */
[----:B------:R-:W-:-:S02]  /*13a0*/  IADD3 R3, PT, PT, R0, 0x10, RZ ;  /* 0x0000001000037810 */ /* 0x000fc40007ffe0ff */
[----:B------:R-:W-:Y:S02]  /*13b0*/  IADD3.X R9, PT, PT, RZ, R6, RZ, P0, !PT ;  /* 0x00000006ff097210 */ /* 0x000fe400007fe4ff */
[----:B-1----:R-:W-:Y:S02]  /*13c0*/  LEA R2, P0, R4, UR6, 0x2 ;  /* 0x0000000604027c11 */ /* 0x002fe4000f8010ff */
[-C--:B------:R-:W-:Y:S02]  /*13d0*/  IADD3 R7, P2, PT, R0, R21.reuse, RZ ;  /* 0x0000001500077210 */ /* 0x080fe40007f5e0ff */
[-C--:B------:R-:W-:Y:S02]  /*13e0*/  IADD3 R5, P1, PT, R8, R21.reuse, RZ ;  /* 0x0000001508057210 */ /* 0x080fe40007f3e0ff */
[----:B------:R-:W-:Y:S02]  /*13f0*/  IADD3 R0, P3, PT, R3, R21, RZ ;  /* 0x0000001503007210 */ /* 0x000fe40007f7e0ff */
[----:B------:R-:W-:-:S02]  /*1400*/  LEA.HI.X R3, R4, UR7, R9, 0x2, P0 ;  /* 0x0000000704037c11 */ /* 0x000fc400080f1409 */
[-C--:B------:R-:W-:Y:S02]  /*1410*/  IADD3.X R12, PT, PT, RZ, R6.reuse, RZ, P1, !PT ;  /* 0x00000006ff0c7210 */ /* 0x080fe40000ffe4ff */
[-C--:B------:R-:W-:Y:S01]  /*1420*/  IADD3.X R10, PT, PT, RZ, R6.reuse, RZ, P2, !PT ;  /* 0x00000006ff0a7210 */ /* 0x080fe200017fe4ff */
[----:B------:R-:W-:Y:S01]  /*1430*/  STG.E desc[UR8][R2.64], R25 ;  /* 0x0000001902007986 */ /* 0x000fe2000c101908 */
[----:B------:R-:W-:Y:S02]  /*1440*/  IADD3.X R9, PT, PT, RZ, R6, RZ, P3, !PT ;  /* 0x00000006ff097210 */ /* 0x000fe40001ffe4ff */
[----:B------:R-:W-:Y:S02]  /*1450*/  LEA R4, P0, R5, UR6, 0x2 ;  /* 0x0000000605047c11 */ /* 0x000fe4000f8010ff */
[----:B------:R-:W-:Y:S02]  /*1460*/  LEA R6, P1, R7, UR6, 0x2 ;  /* 0x0000000607067c11 */ /* 0x000fe4000f8210ff */
[----:B------:R-:W-:-:S02]  /*1470*/  LEA R8, P2, R0, UR6, 0x2 ;  /* 0x0000000600087c11 */ /* 0x000fc4000f8410ff */
[----:B------:R-:W-:Y:S02]  /*1480*/  LEA.HI.X R5, R5, UR7, R12, 0x2, P0 ;  /* 0x0000000705057c11 */ /* 0x000fe400080f140c */
[----:B------:R-:W-:Y:S02]  /*1490*/  LEA.HI.X R7, R7, UR7, R10, 0x2, P1 ;  /* 0x0000000707077c11 */ /* 0x000fe400088f140a */
[----:B------:R-:W-:Y:S01]  /*14a0*/  LEA.HI.X R9, R0, UR7, R9, 0x2, P2 ;  /* 0x0000000700097c11 */ /* 0x000fe200090f1409 */
[----:B------:R-:W-:Y:S04]  /*14b0*/  STG.E desc[UR8][R4.64], R23 ;  /* 0x0000001704007986 */ /* 0x000fe8000c101908 */
[----:B------:R-:W-:Y:S04]  /*14c0*/  STG.E desc[UR8][R6.64], R27 ;  /* 0x0000001b06007986 */ /* 0x000fe8000c101908 */
[----:B------:R-:W-:Y:S01]  /*14d0*/  STG.E desc[UR8][R8.64], R13 ;  /* 0x0000000d08007986 */ /* 0x000fe2000c101908 */
[----:B------:R-:W-:Y:S05]  /*14e0*/  EXIT ;  /* 0x000000000000794d */ /* 0x000fea0003800000 */
.L_x_2:
[----:B------:R-:W-:-:S00]  /*14f0*/  BRA `(.L_x_2) ;  /* 0xfffffffc00fc7947 */ /* 0x000fc0000383ffff */
[----:B------:R-:W-:-:S00]  /*1500*/  NOP ;  /* 0x0000000000007918 */ /* 0x000fc00000000000 */
[----:B------:R-:W-:-:S00]  /*1510*/  NOP ;  /* 0x0000000000007918 */ /* 0x000fc00000000000 */
[----:B------:R-:W-:-:S00]  /*1520*/  NOP ;  /* 0x0000000000007918 */ /* 0x000fc00000000000 */
[----:B------:R-:W-:-:S00]  /*1530*/  NOP ;  /* 0x0000000000007918 */ /* 0x000fc00000000000 */
[----:B------:R-:W-:-:S00]  /*1540*/  NOP ;  /* 0x0000000000007918 */ /* 0x000fc00000000000 */
[----:B------:R-:W-:-:S00]  /*1550*/  NOP ;  /* 0x0000000000007918 */ /* 0x000fc00000000000 */
[----:B------:R-:W-:-:S00]  /*1560*/  NOP ;  /* 0x0000000000007918 */ /* 0x000fc00000000000 */
[----:B------:R-:W-:-:S00]  /*1570*/  NOP ;  /* 0x0000000000007918 */ /* 0x000fc00000000000 */
.L_x_3:


//--------------------- .nv.shared._Z9cuda_gemmILj16ELj2EEvPfS0_S0_iii --------------------------
	.section	.nv.shared._Z9cuda_gemmILj16ELj2EEvPfS0_S0_iii,"aw",@nobits
	.sectionflags	@""
	.align	4
.nv.shared._Z9cuda_gemmILj16ELj2EEvPfS0_S0_iii:
	.zero		9216


//--------------------- .nv.shared.reserved.0     --------------------------
	.section	.nv.shared.reserved.0,"aw",@nobits
	.weak		__nv_reservedSMEM_offset_0_alias
	.size		__nv_reservedSMEM_offset_0_alias, 0, 64
	.other		__nv_reservedSMEM_offset_0_alias,@"STO_CUDA_RESERVED_SHARED STV_DEFAULT"
__nv_reservedSMEM_offset_0_alias:
	.zero		0
	.zero		64


//--------------------- .nv.constant0._Z9cuda_gemmILj16ELj2EEvPfS0_S0_iii --------------------------
	.section	.nv.constant0._Z9cuda_gemmILj16ELj2EEvPfS0_S0_iii,"a",@progbits
	.sectionflags	@""
	.align	4
.nv.constant0._Z9cuda_gemmILj16ELj2EEvPfS0_S0_iii:
	.zero		932


//--------------------- SYMBOLS --------------------------

	.type		.nv.reservedSmem.offset0,@object
	.size		.nv.reservedSmem.offset0,0x4
	.type		.nv.reservedSmem.cap,@object
	.size		.nv.reservedSmem.cap,0x4
